//
// Generated by NVIDIA NVVM Compiler
//
// Compiler Build ID: CL-36424714
// Cuda compilation tools, release 13.0, V13.0.88
// Based on NVVM 20.0.0
//

.version 9.0
.target sm_100
.address_size 64

	// .globl	_Z6addMatPiS_S_

.visible .entry _Z6addMatPiS_S_(
	.param .u64 .ptr .align 1 _Z6addMatPiS_S__param_0,
	.param .u64 .ptr .align 1 _Z6addMatPiS_S__param_1,
	.param .u64 .ptr .align 1 _Z6addMatPiS_S__param_2
)
{
	.reg .pred 	%p<2>;
	.reg .b32 	%r<18>;
	.reg .b64 	%rd<11>;

	ld.param.u64 	%rd1, [_Z6addMatPiS_S__param_0];
	ld.param.u64 	%rd2, [_Z6addMatPiS_S__param_1];
	ld.param.u64 	%rd3, [_Z6addMatPiS_S__param_2];
	mov.u32 	%r2, %ctaid.x;
	mov.u32 	%r3, %ctaid.y;
	mov.u32 	%r4, %nctaid.x;
	mad.lo.s32 	%r5, %r3, %r4, %r2;
	mov.u32 	%r6, %ntid.x;
	mov.u32 	%r7, %ntid.y;
	mov.u32 	%r8, %tid.y;
	mov.u32 	%r9, %tid.x;
	mad.lo.s32 	%r10, %r5, %r7, %r8;
	mad.lo.s32 	%r1, %r10, %r6, %r9;
	mov.u32 	%r11, %nctaid.y;
	mul.lo.s32 	%r12, %r4, %r11;
	mul.lo.s32 	%r13, %r12, %r6;
	mul.lo.s32 	%r14, %r13, %r7;
	setp.ge.u32 	%p1, %r1, %r14;
	@%p1 bra 	$L__BB0_2;
	cvta.to.global.u64 	%rd4, %rd1;
	cvta.to.global.u64 	%rd5, %rd2;
	cvta.to.global.u64 	%rd6, %rd3;
	mul.wide.s32 	%rd7, %r1, 4;
	add.s64 	%rd8, %rd4, %rd7;
	ld.global.u32 	%r15, [%rd8];
	add.s64 	%rd9, %rd5, %rd7;
	ld.global.u32 	%r16, [%rd9];
	add.s32 	%r17, %r16, %r15;
	add.s64 	%rd10, %rd6, %rd7;
	st.global.u32 	[%rd10], %r17;
$L__BB0_2:
	ret;

}


// ===== COMPILED SASS (sm_100) =====

	.target	sm_100

	.elftype	@"ET_EXEC"


//--------------------- .note.nv.tkinfo           --------------------------
	.section	.note.nv.tkinfo,"",@"SHT_NOTE"
	.sectionflags	@"SHF_NOTE_NV_TKINFO"
	.tkinfo
        /*0018*/ 	.word	0x00000002
        /*0030*/ 	.string	""
        /*0030*/ 	.string	"ptxas"
        /*0030*/ 	.string	"Cuda compilation tools, release 13.0, V13.0.88"
        /*0030*/ 	.string	"Build cuda_13.0.r13.0/compiler.36424714_0"
        /*0030*/ 	.string	"-arch sm_100 -m 64 "



//--------------------- .note.nv.cuinfo           --------------------------
	.section	.note.nv.cuinfo,"",@"SHT_NOTE"
	.sectionflags	@"SHF_NOTE_NV_CUINFO"
        /*0018*/ 	.short	0x0002
        /*001a*/ 	.short	0x0064
        /*001c*/ 	.short	0x0082
	.zero		2


//--------------------- .nv.info                  --------------------------
	.section	.nv.info,"",@"SHT_CUDA_INFO"
	.align	4


	//----- nvinfo : EIATTR_REGCOUNT
	.align		4
        /*0000*/ 	.byte	0x04, 0x2f
        /*0002*/ 	.short	(.L_1 - .L_0)
	.align		4
.L_0:
        /*0004*/ 	.word	index@(_Z6addMatPiS_S_)
        /*0008*/ 	.word	0x0000000c


	//----- nvinfo : EIATTR_FRAME_SIZE
	.align		4
.L_1:
        /*000c*/ 	.byte	0x04, 0x11
        /*000e*/ 	.short	(.L_3 - .L_2)
	.align		4
.L_2:
        /*0010*/ 	.word	index@(_Z6addMatPiS_S_)
        /*0014*/ 	.word	0x00000000


	//----- nvinfo : EIATTR_MIN_STACK_SIZE
	.align		4
.L_3:
        /*0018*/ 	.byte	0x04, 0x12
        /*001a*/ 	.short	(.L_5 - .L_4)
	.align		4
.L_4:
        /*001c*/ 	.word	index@(_Z6addMatPiS_S_)
        /*0020*/ 	.word	0x00000000
.L_5:


//--------------------- .nv.compat                --------------------------
	.section	.nv.compat,"",@"SHT_CUDA_COMPAT_INFO"
	.align	4
        /*0000*/ 	.byte	0x02, 0x09, 0x00, 0x00, 0x02, 0x02, 0x01, 0x00, 0x02, 0x05, 0x05, 0x00, 0x03, 0x07, 0x01, 0x01
        /*0010*/ 	.byte	0x02, 0x03, 0x00, 0x00, 0x02, 0x06, 0x01, 0x00, 0x04, 0x0b, 0x08, 0x00, 0x09, 0x00, 0x00, 0x00
        /*0020*/ 	.byte	0x00, 0x00, 0x00, 0x00


//--------------------- .nv.info._Z6addMatPiS_S_  --------------------------
	.section	.nv.info._Z6addMatPiS_S_,"",@"SHT_CUDA_INFO"
	.sectionflags	@""
	.align	4


	//----- nvinfo : EIATTR_CUDA_API_VERSION
	.align		4
        /*0000*/ 	.byte	0x04, 0x37
        /*0002*/ 	.short	(.L_7 - .L_6)
.L_6:
        /*0004*/ 	.word	0x00000082


	//----- nvinfo : EIATTR_KPARAM_INFO
	.align		4
.L_7:
        /*0008*/ 	.byte	0x04, 0x17
        /*000a*/ 	.short	(.L_9 - .L_8)
.L_8:
        /*000c*/ 	.word	0x00000000
        /*0010*/ 	.short	0x0002
        /*0012*/ 	.short	0x0010
        /*0014*/ 	.byte	0x00, 0xf5, 0x21, 0x00


	//----- nvinfo : EIATTR_KPARAM_INFO
	.align		4
.L_9:
        /*0018*/ 	.byte	0x04, 0x17
        /*001a*/ 	.short	(.L_11 - .L_10)
.L_10:
        /*001c*/ 	.word	0x00000000
        /*0020*/ 	.short	0x0001
        /*0022*/ 	.short	0x0008
        /*0024*/ 	.byte	0x00, 0xf5, 0x21, 0x00


	//----- nvinfo : EIATTR_KPARAM_INFO
	.align		4
.L_11:
        /*0028*/ 	.byte	0x04, 0x17
        /*002a*/ 	.short	(.L_13 - .L_12)
.L_12:
        /*002c*/ 	.word	0x00000000
        /*0030*/ 	.short	0x0000
        /*0032*/ 	.short	0x0000
        /*0034*/ 	.byte	0x00, 0xf5, 0x21, 0x00


	//----- nvinfo : EIATTR_SPARSE_MMA_MASK
	.align		4
.L_13:
        /*0038*/ 	.byte	0x03, 0x50
        /*003a*/ 	.short	0x0000


	//----- nvinfo : EIATTR_MAXREG_COUNT
	.align		4
        /*003c*/ 	.byte	0x03, 0x1b
        /*003e*/ 	.short	0x00ff


	//----- nvinfo : EIATTR_MERCURY_ISA_VERSION
	.align		4
        /*0040*/ 	.byte	0x03, 0x5f
        /*0042*/ 	.short	0x0101


	//----- nvinfo : EIATTR_VRC_CTA_INIT_COUNT
	.align		4
        /*0044*/ 	.byte	0x02, 0x4a
	.zero		1
	.zero		1


	//----- nvinfo : EIATTR_EXIT_INSTR_OFFSETS
	.align		4
        /*0048*/ 	.byte	0x04, 0x1c
        /*004a*/ 	.short	(.L_15 - .L_14)


	//   ....[0]....
.L_14:
        /*004c*/ 	.word	0x00000100


	//   ....[1]....
        /*0050*/ 	.word	0x000001c0


	//----- nvinfo : EIATTR_CBANK_PARAM_SIZE
	.align		4
.L_15:
        /*0054*/ 	.byte	0x03, 0x19
        /*0056*/ 	.short	0x0018


	//----- nvinfo : EIATTR_PARAM_CBANK
	.align		4
        /*0058*/ 	.byte	0x04, 0x0a
        /*005a*/ 	.short	(.L_17 - .L_16)
	.align		4
.L_16:
        /*005c*/ 	.word	index@(.nv.constant0._Z6addMatPiS_S_)
        /*0060*/ 	.short	0x0380
        /*0062*/ 	.short	0x0018


	//----- nvinfo : EIATTR_SW_WAR
	.align		4
.L_17:
        /*0064*/ 	.byte	0x04, 0x36
        /*0066*/ 	.short	(.L_19 - .L_18)
.L_18:
        /*0068*/ 	.word	0x00000008
.L_19:


//--------------------- .nv.callgraph             --------------------------
	.section	.nv.callgraph,"",@"SHT_CUDA_CALLGRAPH"
	.align	4
	.sectionentsize	8
	.align		4
        /*0000*/ 	.word	0x00000000
	.align		4
        /*0004*/ 	.word	0xffffffff
	.align		4
        /*0008*/ 	.word	0x00000000
	.align		4
        /*000c*/ 	.word	0xfffffffe
	.align		4
        /*0010*/ 	.word	0x00000000
	.align		4
        /*0014*/ 	.word	0xfffffffd
	.align		4
        /*0018*/ 	.word	0x00000000
	.align		4
        /*001c*/ 	.word	0xfffffffc


//--------------------- .text._Z6addMatPiS_S_     --------------------------
	.section	.text._Z6addMatPiS_S_,"ax",@progbits
	.align	128
        .global         _Z6addMatPiS_S_
        .type           _Z6addMatPiS_S_,@function
        .size           _Z6addMatPiS_S_,(.L_x_1 - _Z6addMatPiS_S_)
        .other          _Z6addMatPiS_S_,@"STO_CUDA_ENTRY STV_DEFAULT"
_Z6addMatPiS_S_:
.text._Z6addMatPiS_S_:
[----:B------:R-:W-:Y:S01]  /*0000*/  LDC R1, c[0x0][0x37c] ;  /* 0x0000df00ff017b82 */ /* 0x000fe20000000800 */
[----:B------:R-:W0:Y:S07]  /*0010*/  S2R R3, SR_TID.Y ;  /* 0x0000000000037919 */ /* 0x000e2e0000002200 */
[----:B------:R-:W-:Y:S01]  /*0020*/  S2UR UR4, SR_CTAID.X ;  /* 0x00000000000479c3 */ /* 0x000fe20000002500 */
[----:B------:R-:W1:Y:S01]  /*0030*/  LDCU UR6, c[0x0][0x370] ;  /* 0x00006e00ff0677ac */ /* 0x000e620008000800 */
[----:B------:R-:W2:Y:S01]  /*0040*/  S2R R9, SR_TID.X ;  /* 0x0000000000097919 */ /* 0x000ea20000002100 */
[----:B------:R-:W3:Y:S05]  /*0050*/  LDCU UR8, c[0x0][0x360] ;  /* 0x00006c00ff0877ac */ /* 0x000eea0008000800 */
[----:B------:R-:W1:Y:S08]  /*0060*/  S2UR UR5, SR_CTAID.Y ;  /* 0x00000000000579c3 */ /* 0x000e700000002600 */
[----:B------:R-:W0:Y:S01]  /*0070*/  LDC R2, c[0x0][0x364] ;  /* 0x0000d900ff027b82 */ /* 0x000e220000000800 */
[----:B------:R-:W4:Y:S01]  /*0080*/  LDCU UR7, c[0x0][0x374] ;  /* 0x00006e80ff0777ac */ /* 0x000f220008000800 */
[----:B-1----:R-:W-:-:S02]  /*0090*/  UIMAD UR4, UR5, UR6, UR4 ;  /* 0x00000006050472a4 */ /* 0x002fc4000f8e0204 */
[----:B----4-:R-:W-:-:S04]  /*00a0*/  UIMAD UR5, UR6, UR7, URZ ;  /* 0x00000007060572a4 */ /* 0x010fc8000f8e02ff */
[----:B---3--:R-:W-:Y:S01]  /*00b0*/  UIMAD UR5, UR5, UR8, URZ ;  /* 0x00000008050572a4 */ /* 0x008fe2000f8e02ff */
[----:B0-----:R-:W-:-:S04]  /*00c0*/  IMAD R0, R2, UR4, R3 ;  /* 0x0000000402007c24 */ /* 0x001fc8000f8e0203 */
[----:B--2---:R-:W-:Y:S02]  /*00d0*/  IMAD R9, R0, UR8, R9 ;  /* 0x0000000800097c24 */ /* 0x004fe4000f8e0209 */
[----:B------:R-:W-:-:S05]  /*00e0*/  IMAD R0, R2, UR5, RZ ;  /* 0x0000000502007c24 */ /* 0x000fca000f8e02ff */
[----:B------:R-:W-:-:S13]  /*00f0*/  ISETP.GE.U32.AND P0, PT, R9, R0, PT ;  /* 0x000000000900720c */ /* 0x000fda0003f06070 */
[----:B------:R-:W-:Y:S05]  /*0100*/  @P0 EXIT ;  /* 0x000000000000094d */ /* 0x000fea0003800000 */
[----:B------:R-:W0:Y:S01]  /*0110*/  LDC.64 R2, c[0x0][0x380] ;  /* 0x0000e000ff027b82 */ /* 0x000e220000000a00 */
[----:B------:R-:W1:Y:S07]  /*0120*/  LDCU.64 UR4, c[0x0][0x358] ;  /* 0x00006b00ff0477ac */ /* 0x000e6e0008000a00 */
[----:B------:R-:W2:Y:S08]  /*0130*/  LDC.64 R4, c[0x0][0x388] ;  /* 0x0000e200ff047b82 */ /* 0x000eb00000000a00 */
[----:B------:R-:W3:Y:S01]  /*0140*/  LDC.64 R6, c[0x0][0x390] ;  /* 0x0000e400ff067b82 */ /* 0x000ee20000000a00 */
[----:B0-----:R-:W-:-:S06]  /*0150*/  IMAD.WIDE R2, R9, 0x4, R2 ;  /* 0x0000000409027825 */ /* 0x001fcc00078e0202 */
[----:B-1----:R-:W4:Y:S01]  /*0160*/  LDG.E R2, desc[UR4][R2.64] ;  /* 0x0000000402027981 */ /* 0x002f22000c1e1900 */
[----:B--2---:R-:W-:-:S06]  /*0170*/  IMAD.WIDE R4, R9, 0x4, R4 ;  /* 0x0000000409047825 */ /* 0x004fcc00078e0204 */
[----:B------:R-:W4:Y:S01]  /*0180*/  LDG.E R5, desc[UR4][R4.64] ;  /* 0x0000000404057981 */ /* 0x000f22000c1e1900 */
[----:B---3--:R-:W-:Y:S01]  /*0190*/  IMAD.WIDE R6, R9, 0x4, R6 ;  /* 0x0000000409067825 */ /* 0x008fe200078e0206 */
[----:B----4-:R-:W-:-:S05]  /*01a0*/  IADD3 R9, PT, PT, R2, R5, RZ ;  /* 0x0000000502097210 */ /* 0x010fca0007ffe0ff */
[----:B------:R-:W-:Y:S01]  /*01b0*/  STG.E desc[UR4][R6.64], R9 ;  /* 0x0000000906007986 */ /* 0x000fe2000c101904 */
[----:B------:R-:W-:Y:S05]  /*01c0*/  EXIT ;  /* 0x000000000000794d */ /* 0x000fea0003800000 */
.L_x_0:
[----:B------:R-:W-:-:S00]  /*01d0*/  BRA `(.L_x_0) ;  /* 0xfffffffc00fc7947 */ /* 0x000fc0000383ffff */
[----:B------:R-:W-:-:S00]  /*01e0*/  NOP ;  /* 0x0000000000007918 */ /* 0x000fc00000000000 */
        /* <DEDUP_REMOVED lines=9> */
.L_x_1:


//--------------------- .nv.shared.reserved.0     --------------------------
	.section	.nv.shared.reserved.0,"aw",@nobits
	.weak		__nv_reservedSMEM_offset_0_alias
	.size		__nv_reservedSMEM_offset_0_alias, 0, 64
	.other		__nv_reservedSMEM_offset_0_alias,@"STO_CUDA_RESERVED_SHARED STV_DEFAULT"
__nv_reservedSMEM_offset_0_alias:
	.zero		0
	.zero		64


//--------------------- .nv.constant0._Z6addMatPiS_S_ --------------------------
	.section	.nv.constant0._Z6addMatPiS_S_,"a",@progbits
	.sectionflags	@""
	.align	4
.nv.constant0._Z6addMatPiS_S_:
	.zero		920


//--------------------- SYMBOLS --------------------------

	.type		.nv.reservedSmem.offset0,@object
	.size		.nv.reservedSmem.offset0,0x4
